//
// Generated by NVIDIA NVVM Compiler
//
// Compiler Build ID: CL-36424714
// Cuda compilation tools, release 13.0, V13.0.88
// Based on NVVM 20.0.0
//

.version 9.0
.target sm_100
.address_size 64

	// .globl	_Z20MatrixMulKernelTiledPfS_S_i
// _ZZ20MatrixMulKernelTiledPfS_S_iE4M_ds has been demoted
// _ZZ20MatrixMulKernelTiledPfS_S_iE4N_ds has been demoted

.visible .entry _Z20MatrixMulKernelTiledPfS_S_i(
	.param .u64 .ptr .align 1 _Z20MatrixMulKernelTiledPfS_S_i_param_0,
	.param .u64 .ptr .align 1 _Z20MatrixMulKernelTiledPfS_S_i_param_1,
	.param .u64 .ptr .align 1 _Z20MatrixMulKernelTiledPfS_S_i_param_2,
	.param .u32 _Z20MatrixMulKernelTiledPfS_S_i_param_3
)
{
	.reg .pred 	%p<7>;
	.reg .b32 	%r<99>;
	.reg .b32 	%f<367>;
	.reg .b64 	%rd<40>;
	// demoted variable
	.shared .align 4 .b8 _ZZ20MatrixMulKernelTiledPfS_S_iE4M_ds[1024];
	// demoted variable
	.shared .align 4 .b8 _ZZ20MatrixMulKernelTiledPfS_S_iE4N_ds[1024];
	ld.param.u32 	%r32, [_Z20MatrixMulKernelTiledPfS_S_i_param_3];
	mov.u32 	%r33, %ctaid.x;
	mov.u32 	%r34, %ctaid.y;
	mov.u32 	%r1, %tid.x;
	mov.u32 	%r2, %tid.y;
	shl.b32 	%r35, %r34, 4;
	add.s32 	%r3, %r35, %r2;
	shl.b32 	%r4, %r33, 4;
	add.s32 	%r36, %r4, %r1;
	max.s32 	%r37, %r3, %r36;
	setp.ge.s32 	%p1, %r37, %r32;
	@%p1 bra 	$L__BB0_10;
	shr.u32 	%r39, %r32, 4;
	mul.lo.s32 	%r6, %r32, %r3;
	add.s32 	%r95, %r6, %r1;
	shl.b32 	%r40, %r2, 6;
	mov.u32 	%r41, _ZZ20MatrixMulKernelTiledPfS_S_iE4M_ds;
	add.s32 	%r8, %r41, %r40;
	add.s32 	%r9, %r39, 1;
	setp.lt.u32 	%p2, %r32, 48;
	mov.f32 	%f362, 0f00000000;
	mov.b32 	%r98, 0;
	@%p2 bra 	$L__BB0_4;
	and.b32  	%r98, %r9, 536870908;
	neg.s32 	%r96, %r98;
	add.s32 	%r43, %r2, 48;
	mad.lo.s32 	%r44, %r32, %r43, %r1;
	add.s32 	%r94, %r44, %r4;
	add.s32 	%r45, %r2, 32;
	mad.lo.s32 	%r46, %r32, %r45, %r1;
	add.s32 	%r93, %r46, %r4;
	add.s32 	%r47, %r2, 16;
	mad.lo.s32 	%r48, %r32, %r47, %r1;
	add.s32 	%r92, %r48, %r4;
	mad.lo.s32 	%r49, %r2, %r32, %r1;
	add.s32 	%r91, %r49, %r4;
	mov.f32 	%f362, 0f00000000;
$L__BB0_3:
	.pragma "nounroll";
	ld.param.u64 	%rd36, [_Z20MatrixMulKernelTiledPfS_S_i_param_1];
	ld.param.u64 	%rd33, [_Z20MatrixMulKernelTiledPfS_S_i_param_0];
	mul.wide.s32 	%rd4, %r95, 4;
	cvta.to.global.u64 	%rd5, %rd33;
	add.s64 	%rd6, %rd5, %rd4;
	ld.global.f32 	%f13, [%rd6];
	shl.b32 	%r53, %r1, 2;
	add.s32 	%r54, %r8, %r53;
	st.shared.f32 	[%r54], %f13;
	cvta.to.global.u64 	%rd7, %rd36;
	mul.wide.s32 	%rd8, %r91, 4;
	add.s64 	%rd9, %rd7, %rd8;
	ld.global.f32 	%f14, [%rd9];
	mov.u32 	%r56, _ZZ20MatrixMulKernelTiledPfS_S_iE4N_ds;
	add.s32 	%r57, %r56, %r53;
	add.s32 	%r58, %r57, %r40;
	st.shared.f32 	[%r58], %f14;
	bar.sync 	0;
	ld.shared.f32 	%f15, [%r8];
	ld.shared.f32 	%f16, [%r57];
	fma.rn.f32 	%f17, %f15, %f16, %f362;
	ld.shared.f32 	%f18, [%r8+4];
	ld.shared.f32 	%f19, [%r57+64];
	fma.rn.f32 	%f20, %f18, %f19, %f17;
	ld.shared.f32 	%f21, [%r8+8];
	ld.shared.f32 	%f22, [%r57+128];
	fma.rn.f32 	%f23, %f21, %f22, %f20;
	ld.shared.f32 	%f24, [%r8+12];
	ld.shared.f32 	%f25, [%r57+192];
	fma.rn.f32 	%f26, %f24, %f25, %f23;
	ld.shared.f32 	%f27, [%r8+16];
	ld.shared.f32 	%f28, [%r57+256];
	fma.rn.f32 	%f29, %f27, %f28, %f26;
	ld.shared.f32 	%f30, [%r8+20];
	ld.shared.f32 	%f31, [%r57+320];
	fma.rn.f32 	%f32, %f30, %f31, %f29;
	ld.shared.f32 	%f33, [%r8+24];
	ld.shared.f32 	%f34, [%r57+384];
	fma.rn.f32 	%f35, %f33, %f34, %f32;
	ld.shared.f32 	%f36, [%r8+28];
	ld.shared.f32 	%f37, [%r57+448];
	fma.rn.f32 	%f38, %f36, %f37, %f35;
	ld.shared.f32 	%f39, [%r8+32];
	ld.shared.f32 	%f40, [%r57+512];
	fma.rn.f32 	%f41, %f39, %f40, %f38;
	ld.shared.f32 	%f42, [%r8+36];
	ld.shared.f32 	%f43, [%r57+576];
	fma.rn.f32 	%f44, %f42, %f43, %f41;
	ld.shared.f32 	%f45, [%r8+40];
	ld.shared.f32 	%f46, [%r57+640];
	fma.rn.f32 	%f47, %f45, %f46, %f44;
	ld.shared.f32 	%f48, [%r8+44];
	ld.shared.f32 	%f49, [%r57+704];
	fma.rn.f32 	%f50, %f48, %f49, %f47;
	ld.shared.f32 	%f51, [%r8+48];
	ld.shared.f32 	%f52, [%r57+768];
	fma.rn.f32 	%f53, %f51, %f52, %f50;
	ld.shared.f32 	%f54, [%r8+52];
	ld.shared.f32 	%f55, [%r57+832];
	fma.rn.f32 	%f56, %f54, %f55, %f53;
	ld.shared.f32 	%f57, [%r8+56];
	ld.shared.f32 	%f58, [%r57+896];
	fma.rn.f32 	%f59, %f57, %f58, %f56;
	ld.shared.f32 	%f60, [%r8+60];
	ld.shared.f32 	%f61, [%r57+960];
	fma.rn.f32 	%f62, %f60, %f61, %f59;
	bar.sync 	0;
	ld.global.f32 	%f63, [%rd6+64];
	st.shared.f32 	[%r54], %f63;
	mul.wide.s32 	%rd10, %r92, 4;
	add.s64 	%rd11, %rd7, %rd10;
	ld.global.f32 	%f64, [%rd11];
	st.shared.f32 	[%r58], %f64;
	bar.sync 	0;
	ld.shared.f32 	%f65, [%r8];
	ld.shared.f32 	%f66, [%r57];
	fma.rn.f32 	%f67, %f65, %f66, %f62;
	ld.shared.f32 	%f68, [%r8+4];
	ld.shared.f32 	%f69, [%r57+64];
	fma.rn.f32 	%f70, %f68, %f69, %f67;
	ld.shared.f32 	%f71, [%r8+8];
	ld.shared.f32 	%f72, [%r57+128];
	fma.rn.f32 	%f73, %f71, %f72, %f70;
	ld.shared.f32 	%f74, [%r8+12];
	ld.shared.f32 	%f75, [%r57+192];
	fma.rn.f32 	%f76, %f74, %f75, %f73;
	ld.shared.f32 	%f77, [%r8+16];
	ld.shared.f32 	%f78, [%r57+256];
	fma.rn.f32 	%f79, %f77, %f78, %f76;
	ld.shared.f32 	%f80, [%r8+20];
	ld.shared.f32 	%f81, [%r57+320];
	fma.rn.f32 	%f82, %f80, %f81, %f79;
	ld.shared.f32 	%f83, [%r8+24];
	ld.shared.f32 	%f84, [%r57+384];
	fma.rn.f32 	%f85, %f83, %f84, %f82;
	ld.shared.f32 	%f86, [%r8+28];
	ld.shared.f32 	%f87, [%r57+448];
	fma.rn.f32 	%f88, %f86, %f87, %f85;
	ld.shared.f32 	%f89, [%r8+32];
	ld.shared.f32 	%f90, [%r57+512];
	fma.rn.f32 	%f91, %f89, %f90, %f88;
	ld.shared.f32 	%f92, [%r8+36];
	ld.shared.f32 	%f93, [%r57+576];
	fma.rn.f32 	%f94, %f92, %f93, %f91;
	ld.shared.f32 	%f95, [%r8+40];
	ld.shared.f32 	%f96, [%r57+640];
	fma.rn.f32 	%f97, %f95, %f96, %f94;
	ld.shared.f32 	%f98, [%r8+44];
	ld.shared.f32 	%f99, [%r57+704];
	fma.rn.f32 	%f100, %f98, %f99, %f97;
	ld.shared.f32 	%f101, [%r8+48];
	ld.shared.f32 	%f102, [%r57+768];
	fma.rn.f32 	%f103, %f101, %f102, %f100;
	ld.shared.f32 	%f104, [%r8+52];
	ld.shared.f32 	%f105, [%r57+832];
	fma.rn.f32 	%f106, %f104, %f105, %f103;
	ld.shared.f32 	%f107, [%r8+56];
	ld.shared.f32 	%f108, [%r57+896];
	fma.rn.f32 	%f109, %f107, %f108, %f106;
	ld.shared.f32 	%f110, [%r8+60];
	ld.shared.f32 	%f111, [%r57+960];
	fma.rn.f32 	%f112, %f110, %f111, %f109;
	bar.sync 	0;
	ld.global.f32 	%f113, [%rd6+128];
	st.shared.f32 	[%r54], %f113;
	mul.wide.s32 	%rd12, %r93, 4;
	add.s64 	%rd13, %rd7, %rd12;
	ld.global.f32 	%f114, [%rd13];
	st.shared.f32 	[%r58], %f114;
	bar.sync 	0;
	ld.shared.f32 	%f115, [%r8];
	ld.shared.f32 	%f116, [%r57];
	fma.rn.f32 	%f117, %f115, %f116, %f112;
	ld.shared.f32 	%f118, [%r8+4];
	ld.shared.f32 	%f119, [%r57+64];
	fma.rn.f32 	%f120, %f118, %f119, %f117;
	ld.shared.f32 	%f121, [%r8+8];
	ld.shared.f32 	%f122, [%r57+128];
	fma.rn.f32 	%f123, %f121, %f122, %f120;
	ld.shared.f32 	%f124, [%r8+12];
	ld.shared.f32 	%f125, [%r57+192];
	fma.rn.f32 	%f126, %f124, %f125, %f123;
	ld.shared.f32 	%f127, [%r8+16];
	ld.shared.f32 	%f128, [%r57+256];
	fma.rn.f32 	%f129, %f127, %f128, %f126;
	ld.shared.f32 	%f130, [%r8+20];
	ld.shared.f32 	%f131, [%r57+320];
	fma.rn.f32 	%f132, %f130, %f131, %f129;
	ld.shared.f32 	%f133, [%r8+24];
	ld.shared.f32 	%f134, [%r57+384];
	fma.rn.f32 	%f135, %f133, %f134, %f132;
	ld.shared.f32 	%f136, [%r8+28];
	ld.shared.f32 	%f137, [%r57+448];
	fma.rn.f32 	%f138, %f136, %f137, %f135;
	ld.shared.f32 	%f139, [%r8+32];
	ld.shared.f32 	%f140, [%r57+512];
	fma.rn.f32 	%f141, %f139, %f140, %f138;
	ld.shared.f32 	%f142, [%r8+36];
	ld.shared.f32 	%f143, [%r57+576];
	fma.rn.f32 	%f144, %f142, %f143, %f141;
	ld.shared.f32 	%f145, [%r8+40];
	ld.shared.f32 	%f146, [%r57+640];
	fma.rn.f32 	%f147, %f145, %f146, %f144;
	ld.shared.f32 	%f148, [%r8+44];
	ld.shared.f32 	%f149, [%r57+704];
	fma.rn.f32 	%f150, %f148, %f149, %f147;
	ld.shared.f32 	%f151, [%r8+48];
	ld.shared.f32 	%f152, [%r57+768];
	fma.rn.f32 	%f153, %f151, %f152, %f150;
	ld.shared.f32 	%f154, [%r8+52];
	ld.shared.f32 	%f155, [%r57+832];
	fma.rn.f32 	%f156, %f154, %f155, %f153;
	ld.shared.f32 	%f157, [%r8+56];
	ld.shared.f32 	%f158, [%r57+896];
	fma.rn.f32 	%f159, %f157, %f158, %f156;
	ld.shared.f32 	%f160, [%r8+60];
	ld.shared.f32 	%f161, [%r57+960];
	fma.rn.f32 	%f162, %f160, %f161, %f159;
	bar.sync 	0;
	ld.global.f32 	%f163, [%rd6+192];
	st.shared.f32 	[%r54], %f163;
	mul.wide.s32 	%rd14, %r94, 4;
	add.s64 	%rd15, %rd7, %rd14;
	ld.global.f32 	%f164, [%rd15];
	st.shared.f32 	[%r58], %f164;
	bar.sync 	0;
	ld.shared.f32 	%f165, [%r8];
	ld.shared.f32 	%f166, [%r57];
	fma.rn.f32 	%f167, %f165, %f166, %f162;
	ld.shared.f32 	%f168, [%r8+4];
	ld.shared.f32 	%f169, [%r57+64];
	fma.rn.f32 	%f170, %f168, %f169, %f167;
	ld.shared.f32 	%f171, [%r8+8];
	ld.shared.f32 	%f172, [%r57+128];
	fma.rn.f32 	%f173, %f171, %f172, %f170;
	ld.shared.f32 	%f174, [%r8+12];
	ld.shared.f32 	%f175, [%r57+192];
	fma.rn.f32 	%f176, %f174, %f175, %f173;
	ld.shared.f32 	%f177, [%r8+16];
	ld.shared.f32 	%f178, [%r57+256];
	fma.rn.f32 	%f179, %f177, %f178, %f176;
	ld.shared.f32 	%f180, [%r8+20];
	ld.shared.f32 	%f181, [%r57+320];
	fma.rn.f32 	%f182, %f180, %f181, %f179;
	ld.shared.f32 	%f183, [%r8+24];
	ld.shared.f32 	%f184, [%r57+384];
	fma.rn.f32 	%f185, %f183, %f184, %f182;
	ld.shared.f32 	%f186, [%r8+28];
	ld.shared.f32 	%f187, [%r57+448];
	fma.rn.f32 	%f188, %f186, %f187, %f185;
	ld.shared.f32 	%f189, [%r8+32];
	ld.shared.f32 	%f190, [%r57+512];
	fma.rn.f32 	%f191, %f189, %f190, %f188;
	ld.shared.f32 	%f192, [%r8+36];
	ld.shared.f32 	%f193, [%r57+576];
	fma.rn.f32 	%f194, %f192, %f193, %f191;
	ld.shared.f32 	%f195, [%r8+40];
	ld.shared.f32 	%f196, [%r57+640];
	fma.rn.f32 	%f197, %f195, %f196, %f194;
	ld.shared.f32 	%f198, [%r8+44];
	ld.shared.f32 	%f199, [%r57+704];
	fma.rn.f32 	%f200, %f198, %f199, %f197;
	ld.shared.f32 	%f201, [%r8+48];
	ld.shared.f32 	%f202, [%r57+768];
	fma.rn.f32 	%f203, %f201, %f202, %f200;
	ld.shared.f32 	%f204, [%r8+52];
	ld.shared.f32 	%f205, [%r57+832];
	fma.rn.f32 	%f206, %f204, %f205, %f203;
	ld.shared.f32 	%f207, [%r8+56];
	ld.shared.f32 	%f208, [%r57+896];
	fma.rn.f32 	%f209, %f207, %f208, %f206;
	ld.shared.f32 	%f210, [%r8+60];
	ld.shared.f32 	%f211, [%r57+960];
	fma.rn.f32 	%f362, %f210, %f211, %f209;
	bar.sync 	0;
	add.s32 	%r96, %r96, 4;
	add.s32 	%r95, %r95, 64;
	shl.b32 	%r59, %r32, 6;
	add.s32 	%r94, %r94, %r59;
	add.s32 	%r93, %r93, %r59;
	add.s32 	%r92, %r92, %r59;
	add.s32 	%r91, %r91, %r59;
	setp.ne.s32 	%p3, %r96, 0;
	@%p3 bra 	$L__BB0_3;
$L__BB0_4:
	and.b32  	%r60, %r9, 3;
	setp.eq.s32 	%p4, %r60, 0;
	@%p4 bra 	$L__BB0_9;
	setp.eq.s32 	%p5, %r60, 1;
	@%p5 bra 	$L__BB0_7;
	ld.param.u64 	%rd37, [_Z20MatrixMulKernelTiledPfS_S_i_param_1];
	ld.param.u64 	%rd34, [_Z20MatrixMulKernelTiledPfS_S_i_param_0];
	shl.b32 	%r63, %r98, 4;
	add.s32 	%r65, %r6, %r1;
	add.s32 	%r66, %r65, %r63;
	cvta.to.global.u64 	%rd16, %rd34;
	mul.wide.s32 	%rd17, %r66, 4;
	add.s64 	%rd18, %rd16, %rd17;
	ld.global.f32 	%f213, [%rd18];
	shl.b32 	%r67, %r1, 2;
	add.s32 	%r68, %r8, %r67;
	st.shared.f32 	[%r68], %f213;
	add.s32 	%r69, %r63, %r2;
	mad.lo.s32 	%r70, %r69, %r32, %r36;
	cvta.to.global.u64 	%rd19, %rd37;
	mul.wide.s32 	%rd20, %r70, 4;
	add.s64 	%rd21, %rd19, %rd20;
	ld.global.f32 	%f214, [%rd21];
	mov.u32 	%r72, _ZZ20MatrixMulKernelTiledPfS_S_iE4N_ds;
	add.s32 	%r73, %r72, %r67;
	add.s32 	%r74, %r73, %r40;
	st.shared.f32 	[%r74], %f214;
	bar.sync 	0;
	ld.shared.f32 	%f215, [%r8];
	ld.shared.f32 	%f216, [%r73];
	fma.rn.f32 	%f217, %f215, %f216, %f362;
	ld.shared.f32 	%f218, [%r8+4];
	ld.shared.f32 	%f219, [%r73+64];
	fma.rn.f32 	%f220, %f218, %f219, %f217;
	ld.shared.f32 	%f221, [%r8+8];
	ld.shared.f32 	%f222, [%r73+128];
	fma.rn.f32 	%f223, %f221, %f222, %f220;
	ld.shared.f32 	%f224, [%r8+12];
	ld.shared.f32 	%f225, [%r73+192];
	fma.rn.f32 	%f226, %f224, %f225, %f223;
	ld.shared.f32 	%f227, [%r8+16];
	ld.shared.f32 	%f228, [%r73+256];
	fma.rn.f32 	%f229, %f227, %f228, %f226;
	ld.shared.f32 	%f230, [%r8+20];
	ld.shared.f32 	%f231, [%r73+320];
	fma.rn.f32 	%f232, %f230, %f231, %f229;
	ld.shared.f32 	%f233, [%r8+24];
	ld.shared.f32 	%f234, [%r73+384];
	fma.rn.f32 	%f235, %f233, %f234, %f232;
	ld.shared.f32 	%f236, [%r8+28];
	ld.shared.f32 	%f237, [%r73+448];
	fma.rn.f32 	%f238, %f236, %f237, %f235;
	ld.shared.f32 	%f239, [%r8+32];
	ld.shared.f32 	%f240, [%r73+512];
	fma.rn.f32 	%f241, %f239, %f240, %f238;
	ld.shared.f32 	%f242, [%r8+36];
	ld.shared.f32 	%f243, [%r73+576];
	fma.rn.f32 	%f244, %f242, %f243, %f241;
	ld.shared.f32 	%f245, [%r8+40];
	ld.shared.f32 	%f246, [%r73+640];
	fma.rn.f32 	%f247, %f245, %f246, %f244;
	ld.shared.f32 	%f248, [%r8+44];
	ld.shared.f32 	%f249, [%r73+704];
	fma.rn.f32 	%f250, %f248, %f249, %f247;
	ld.shared.f32 	%f251, [%r8+48];
	ld.shared.f32 	%f252, [%r73+768];
	fma.rn.f32 	%f253, %f251, %f252, %f250;
	ld.shared.f32 	%f254, [%r8+52];
	ld.shared.f32 	%f255, [%r73+832];
	fma.rn.f32 	%f256, %f254, %f255, %f253;
	ld.shared.f32 	%f257, [%r8+56];
	ld.shared.f32 	%f258, [%r73+896];
	fma.rn.f32 	%f259, %f257, %f258, %f256;
	ld.shared.f32 	%f260, [%r8+60];
	ld.shared.f32 	%f261, [%r73+960];
	fma.rn.f32 	%f262, %f260, %f261, %f259;
	bar.sync 	0;
	ld.global.f32 	%f263, [%rd18+64];
	st.shared.f32 	[%r68], %f263;
	add.s32 	%r75, %r69, 16;
	mad.lo.s32 	%r76, %r75, %r32, %r36;
	mul.wide.s32 	%rd22, %r76, 4;
	add.s64 	%rd23, %rd19, %rd22;
	ld.global.f32 	%f264, [%rd23];
	st.shared.f32 	[%r74], %f264;
	bar.sync 	0;
	ld.shared.f32 	%f265, [%r8];
	ld.shared.f32 	%f266, [%r73];
	fma.rn.f32 	%f267, %f265, %f266, %f262;
	ld.shared.f32 	%f268, [%r8+4];
	ld.shared.f32 	%f269, [%r73+64];
	fma.rn.f32 	%f270, %f268, %f269, %f267;
	ld.shared.f32 	%f271, [%r8+8];
	ld.shared.f32 	%f272, [%r73+128];
	fma.rn.f32 	%f273, %f271, %f272, %f270;
	ld.shared.f32 	%f274, [%r8+12];
	ld.shared.f32 	%f275, [%r73+192];
	fma.rn.f32 	%f276, %f274, %f275, %f273;
	ld.shared.f32 	%f277, [%r8+16];
	ld.shared.f32 	%f278, [%r73+256];
	fma.rn.f32 	%f279, %f277, %f278, %f276;
	ld.shared.f32 	%f280, [%r8+20];
	ld.shared.f32 	%f281, [%r73+320];
	fma.rn.f32 	%f282, %f280, %f281, %f279;
	ld.shared.f32 	%f283, [%r8+24];
	ld.shared.f32 	%f284, [%r73+384];
	fma.rn.f32 	%f285, %f283, %f284, %f282;
	ld.shared.f32 	%f286, [%r8+28];
	ld.shared.f32 	%f287, [%r73+448];
	fma.rn.f32 	%f288, %f286, %f287, %f285;
	ld.shared.f32 	%f289, [%r8+32];
	ld.shared.f32 	%f290, [%r73+512];
	fma.rn.f32 	%f291, %f289, %f290, %f288;
	ld.shared.f32 	%f292, [%r8+36];
	ld.shared.f32 	%f293, [%r73+576];
	fma.rn.f32 	%f294, %f292, %f293, %f291;
	ld.shared.f32 	%f295, [%r8+40];
	ld.shared.f32 	%f296, [%r73+640];
	fma.rn.f32 	%f297, %f295, %f296, %f294;
	ld.shared.f32 	%f298, [%r8+44];
	ld.shared.f32 	%f299, [%r73+704];
	fma.rn.f32 	%f300, %f298, %f299, %f297;
	ld.shared.f32 	%f301, [%r8+48];
	ld.shared.f32 	%f302, [%r73+768];
	fma.rn.f32 	%f303, %f301, %f302, %f300;
	ld.shared.f32 	%f304, [%r8+52];
	ld.shared.f32 	%f305, [%r73+832];
	fma.rn.f32 	%f306, %f304, %f305, %f303;
	ld.shared.f32 	%f307, [%r8+56];
	ld.shared.f32 	%f308, [%r73+896];
	fma.rn.f32 	%f309, %f307, %f308, %f306;
	ld.shared.f32 	%f310, [%r8+60];
	ld.shared.f32 	%f311, [%r73+960];
	fma.rn.f32 	%f362, %f310, %f311, %f309;
	bar.sync 	0;
	add.s32 	%r98, %r98, 2;
$L__BB0_7:
	and.b32  	%r77, %r32, 16;
	setp.ne.s32 	%p6, %r77, 0;
	@%p6 bra 	$L__BB0_9;
	ld.param.u64 	%rd38, [_Z20MatrixMulKernelTiledPfS_S_i_param_1];
	ld.param.u64 	%rd35, [_Z20MatrixMulKernelTiledPfS_S_i_param_0];
	shl.b32 	%r78, %r98, 4;
	add.s32 	%r80, %r6, %r1;
	add.s32 	%r81, %r80, %r78;
	cvta.to.global.u64 	%rd24, %rd35;
	mul.wide.s32 	%rd25, %r81, 4;
	add.s64 	%rd26, %rd24, %rd25;
	ld.global.f32 	%f312, [%rd26];
	shl.b32 	%r82, %r1, 2;
	add.s32 	%r83, %r8, %r82;
	st.shared.f32 	[%r83], %f312;
	add.s32 	%r84, %r78, %r2;
	mad.lo.s32 	%r85, %r84, %r32, %r36;
	cvta.to.global.u64 	%rd27, %rd38;
	mul.wide.s32 	%rd28, %r85, 4;
	add.s64 	%rd29, %rd27, %rd28;
	ld.global.f32 	%f313, [%rd29];
	mov.u32 	%r87, _ZZ20MatrixMulKernelTiledPfS_S_iE4N_ds;
	add.s32 	%r88, %r87, %r82;
	add.s32 	%r89, %r88, %r40;
	st.shared.f32 	[%r89], %f313;
	bar.sync 	0;
	ld.shared.f32 	%f314, [%r8];
	ld.shared.f32 	%f315, [%r88];
	fma.rn.f32 	%f316, %f314, %f315, %f362;
	ld.shared.f32 	%f317, [%r8+4];
	ld.shared.f32 	%f318, [%r88+64];
	fma.rn.f32 	%f319, %f317, %f318, %f316;
	ld.shared.f32 	%f320, [%r8+8];
	ld.shared.f32 	%f321, [%r88+128];
	fma.rn.f32 	%f322, %f320, %f321, %f319;
	ld.shared.f32 	%f323, [%r8+12];
	ld.shared.f32 	%f324, [%r88+192];
	fma.rn.f32 	%f325, %f323, %f324, %f322;
	ld.shared.f32 	%f326, [%r8+16];
	ld.shared.f32 	%f327, [%r88+256];
	fma.rn.f32 	%f328, %f326, %f327, %f325;
	ld.shared.f32 	%f329, [%r8+20];
	ld.shared.f32 	%f330, [%r88+320];
	fma.rn.f32 	%f331, %f329, %f330, %f328;
	ld.shared.f32 	%f332, [%r8+24];
	ld.shared.f32 	%f333, [%r88+384];
	fma.rn.f32 	%f334, %f332, %f333, %f331;
	ld.shared.f32 	%f335, [%r8+28];
	ld.shared.f32 	%f336, [%r88+448];
	fma.rn.f32 	%f337, %f335, %f336, %f334;
	ld.shared.f32 	%f338, [%r8+32];
	ld.shared.f32 	%f339, [%r88+512];
	fma.rn.f32 	%f340, %f338, %f339, %f337;
	ld.shared.f32 	%f341, [%r8+36];
	ld.shared.f32 	%f342, [%r88+576];
	fma.rn.f32 	%f343, %f341, %f342, %f340;
	ld.shared.f32 	%f344, [%r8+40];
	ld.shared.f32 	%f345, [%r88+640];
	fma.rn.f32 	%f346, %f344, %f345, %f343;
	ld.shared.f32 	%f347, [%r8+44];
	ld.shared.f32 	%f348, [%r88+704];
	fma.rn.f32 	%f349, %f347, %f348, %f346;
	ld.shared.f32 	%f350, [%r8+48];
	ld.shared.f32 	%f351, [%r88+768];
	fma.rn.f32 	%f352, %f350, %f351, %f349;
	ld.shared.f32 	%f353, [%r8+52];
	ld.shared.f32 	%f354, [%r88+832];
	fma.rn.f32 	%f355, %f353, %f354, %f352;
	ld.shared.f32 	%f356, [%r8+56];
	ld.shared.f32 	%f357, [%r88+896];
	fma.rn.f32 	%f358, %f356, %f357, %f355;
	ld.shared.f32 	%f359, [%r8+60];
	ld.shared.f32 	%f360, [%r88+960];
	fma.rn.f32 	%f362, %f359, %f360, %f358;
	bar.sync 	0;
$L__BB0_9:
	ld.param.u64 	%rd39, [_Z20MatrixMulKernelTiledPfS_S_i_param_2];
	add.s32 	%r90, %r6, %r36;
	cvta.to.global.u64 	%rd30, %rd39;
	mul.wide.u32 	%rd31, %r90, 4;
	add.s64 	%rd32, %rd30, %rd31;
	st.global.f32 	[%rd32], %f362;
$L__BB0_10:
	ret;

}


// ===== COMPILED SASS (sm_100) =====

	.target	sm_100

	.elftype	@"ET_EXEC"


//--------------------- .note.nv.tkinfo           --------------------------
	.section	.note.nv.tkinfo,"",@"SHT_NOTE"
	.sectionflags	@"SHF_NOTE_NV_TKINFO"
	.tkinfo
        /*0018*/ 	.word	0x00000002
        /*0030*/ 	.string	""
        /*0030*/ 	.string	"ptxas"
        /*0030*/ 	.string	"Cuda compilation tools, release 13.0, V13.0.88"
        /*0030*/ 	.string	"Build cuda_13.0.r13.0/compiler.36424714_0"
        /*0030*/ 	.string	"-arch sm_100 -m 64 "



//--------------------- .note.nv.cuinfo           --------------------------
	.section	.note.nv.cuinfo,"",@"SHT_NOTE"
	.sectionflags	@"SHF_NOTE_NV_CUINFO"
        /*0018*/ 	.short	0x0002
        /*001a*/ 	.short	0x0064
        /*001c*/ 	.short	0x0082
	.zero		2


//--------------------- .nv.info                  --------------------------
	.section	.nv.info,"",@"SHT_CUDA_INFO"
	.align	4


	//----- nvinfo : EIATTR_REGCOUNT
	.align		4
        /*0000*/ 	.byte	0x04, 0x2f
        /*0002*/ 	.short	(.L_1 - .L_0)
	.align		4
.L_0:
        /*0004*/ 	.word	index@(_Z20MatrixMulKernelTiledPfS_S_i)
        /*0008*/ 	.word	0x00000028


	//----- nvinfo : EIATTR_FRAME_SIZE
	.align		4
.L_1:
        /*000c*/ 	.byte	0x04, 0x11
        /*000e*/ 	.short	(.L_3 - .L_2)
	.align		4
.L_2:
        /*0010*/ 	.word	index@(_Z20MatrixMulKernelTiledPfS_S_i)
        /*0014*/ 	.word	0x00000000


	//----- nvinfo : EIATTR_MIN_STACK_SIZE
	.align		4
.L_3:
        /*0018*/ 	.byte	0x04, 0x12
        /*001a*/ 	.short	(.L_5 - .L_4)
	.align		4
.L_4:
        /*001c*/ 	.word	index@(_Z20MatrixMulKernelTiledPfS_S_i)
        /*0020*/ 	.word	0x00000000
.L_5:


//--------------------- .nv.compat                --------------------------
	.section	.nv.compat,"",@"SHT_CUDA_COMPAT_INFO"
	.align	4
        /*0000*/ 	.byte	0x02, 0x09, 0x00, 0x00, 0x02, 0x02, 0x01, 0x00, 0x02, 0x05, 0x05, 0x00, 0x03, 0x07, 0x01, 0x01
        /*0010*/ 	.byte	0x02, 0x03, 0x00, 0x00, 0x02, 0x06, 0x01, 0x00, 0x04, 0x0b, 0x08, 0x00, 0x09, 0x00, 0x00, 0x00
        /*0020*/ 	.byte	0x00, 0x00, 0x00, 0x00


//--------------------- .nv.info._Z20MatrixMulKernelTiledPfS_S_i --------------------------
	.section	.nv.info._Z20MatrixMulKernelTiledPfS_S_i,"",@"SHT_CUDA_INFO"
	.sectionflags	@""
	.align	4


	//----- nvinfo : EIATTR_CUDA_API_VERSION
	.align		4
        /*0000*/ 	.byte	0x04, 0x37
        /*0002*/ 	.short	(.L_7 - .L_6)
.L_6:
        /*0004*/ 	.word	0x00000082


	//----- nvinfo : EIATTR_KPARAM_INFO
	.align		4
.L_7:
        /*0008*/ 	.byte	0x04, 0x17
        /*000a*/ 	.short	(.L_9 - .L_8)
.L_8:
        /*000c*/ 	.word	0x00000000
        /*0010*/ 	.short	0x0003
        /*0012*/ 	.short	0x0018
        /*0014*/ 	.byte	0x00, 0xf0, 0x11, 0x00


	//----- nvinfo : EIATTR_KPARAM_INFO
	.align		4
.L_9:
        /*0018*/ 	.byte	0x04, 0x17
        /*001a*/ 	.short	(.L_11 - .L_10)
.L_10:
        /*001c*/ 	.word	0x00000000
        /*0020*/ 	.short	0x0002
        /*0022*/ 	.short	0x0010
        /*0024*/ 	.byte	0x00, 0xf5, 0x21, 0x00


	//----- nvinfo : EIATTR_KPARAM_INFO
	.align		4
.L_11:
        /*0028*/ 	.byte	0x04, 0x17
        /*002a*/ 	.short	(.L_13 - .L_12)
.L_12:
        /*002c*/ 	.word	0x00000000
        /*0030*/ 	.short	0x0001
        /*0032*/ 	.short	0x0008
        /*0034*/ 	.byte	0x00, 0xf5, 0x21, 0x00


	//----- nvinfo : EIATTR_KPARAM_INFO
	.align		4
.L_13:
        /*0038*/ 	.byte	0x04, 0x17
        /*003a*/ 	.short	(.L_15 - .L_14)
.L_14:
        /*003c*/ 	.word	0x00000000
        /*0040*/ 	.short	0x0000
        /*0042*/ 	.short	0x0000
        /*0044*/ 	.byte	0x00, 0xf5, 0x21, 0x00


	//----- nvinfo : EIATTR_SPARSE_MMA_MASK
	.align		4
.L_15:
        /*0048*/ 	.byte	0x03, 0x50
        /*004a*/ 	.short	0x0000


	//----- nvinfo : EIATTR_MAXREG_COUNT
	.align		4
        /*004c*/ 	.byte	0x03, 0x1b
        /*004e*/ 	.short	0x00ff


	//----- nvinfo : EIATTR_NUM_BARRIERS
	.align		4
        /*0050*/ 	.byte	0x02, 0x4c
        /*0052*/ 	.byte	0x01
	.zero		1


	//----- nvinfo : EIATTR_MERCURY_ISA_VERSION
	.align		4
        /*0054*/ 	.byte	0x03, 0x5f
        /*0056*/ 	.short	0x0101


	//----- nvinfo : EIATTR_VRC_CTA_INIT_COUNT
	.align		4
        /*0058*/ 	.byte	0x02, 0x4a
	.zero		1
	.zero		1


	//----- nvinfo : EIATTR_EXIT_INSTR_OFFSETS
	.align		4
        /*005c*/ 	.byte	0x04, 0x1c
        /*005e*/ 	.short	(.L_17 - .L_16)


	//   ....[0]....
.L_16:
        /*0060*/ 	.word	0x000000a0


	//   ....[1]....
        /*0064*/ 	.word	0x00001850


	//----- nvinfo : EIATTR_CBANK_PARAM_SIZE
	.align		4
.L_17:
        /*0068*/ 	.byte	0x03, 0x19
        /*006a*/ 	.short	0x001c


	//----- nvinfo : EIATTR_PARAM_CBANK
	.align		4
        /*006c*/ 	.byte	0x04, 0x0a
        /*006e*/ 	.short	(.L_19 - .L_18)
	.align		4
.L_18:
        /*0070*/ 	.word	index@(.nv.constant0._Z20MatrixMulKernelTiledPfS_S_i)
        /*0074*/ 	.short	0x0380
        /*0076*/ 	.short	0x001c


	//----- nvinfo : EIATTR_SW_WAR
	.align		4
.L_19:
        /*0078*/ 	.byte	0x04, 0x36
        /*007a*/ 	.short	(.L_21 - .L_20)
.L_20:
        /*007c*/ 	.word	0x00000008
.L_21:


//--------------------- .nv.callgraph             --------------------------
	.section	.nv.callgraph,"",@"SHT_CUDA_CALLGRAPH"
	.align	4
	.sectionentsize	8
	.align		4
        /*0000*/ 	.word	0x00000000
	.align		4
        /*0004*/ 	.word	0xffffffff
	.align		4
        /*0008*/ 	.word	0x00000000
	.align		4
        /*000c*/ 	.word	0xfffffffe
	.align		4
        /*0010*/ 	.word	0x00000000
	.align		4
        /*0014*/ 	.word	0xfffffffd
	.align		4
        /*0018*/ 	.word	0x00000000
	.align		4
        /*001c*/ 	.word	0xfffffffc


//--------------------- .text._Z20MatrixMulKernelTiledPfS_S_i --------------------------
	.section	.text._Z20MatrixMulKernelTiledPfS_S_i,"ax",@progbits
	.align	128
        .global         _Z20MatrixMulKernelTiledPfS_S_i
        .type           _Z20MatrixMulKernelTiledPfS_S_i,@function
        .size           _Z20MatrixMulKernelTiledPfS_S_i,(.L_x_5 - _Z20MatrixMulKernelTiledPfS_S_i)
        .other          _Z20MatrixMulKernelTiledPfS_S_i,@"STO_CUDA_ENTRY STV_DEFAULT"
_Z20MatrixMulKernelTiledPfS_S_i:
.text._Z20MatrixMulKernelTiledPfS_S_i:
[----:B------:R-:W-:Y:S01]  /*0000*/  LDC R1, c[0x0][0x37c] ;  /* 0x0000df00ff017b82 */ /* 0x000fe20000000800 */
[----:B------:R-:W0:Y:S07]  /*0010*/  S2R R0, SR_CTAID.Y ;  /* 0x0000000000007919 */ /* 0x000e2e0000002600 */
[----:B------:R-:W1:Y:S01]  /*0020*/  LDC R5, c[0x0][0x398] ;  /* 0x0000e600ff057b82 */ /* 0x000e620000000800 */
[----:B------:R-:W0:Y:S01]  /*0030*/  S2R R3, SR_TID.Y ;  /* 0x0000000000037919 */ /* 0x000e220000002200 */
[----:B------:R-:W2:Y:S01]  /*0040*/  S2R R11, SR_CTAID.X ;  /* 0x00000000000b7919 */ /* 0x000ea20000002500 */
[----:B------:R-:W2:Y:S01]  /*0050*/  S2R R2, SR_TID.X ;  /* 0x0000000000027919 */ /* 0x000ea20000002100 */
[----:B0-----:R-:W-:-:S02]  /*0060*/  LEA R23, R0, R3, 0x4 ;  /* 0x0000000300177211 */ /* 0x001fc400078e20ff */
[----:B--2---:R-:W-:-:S04]  /*0070*/  LEA R4, R11, R2, 0x4 ;  /* 0x000000020b047211 */ /* 0x004fc800078e20ff */
[----:B------:R-:W-:-:S04]  /*0080*/  VIMNMX R0, PT, PT, R23, R4, !PT ;  /* 0x0000000417007248 */ /* 0x000fc80007fe0100 */
[----:B-1----:R-:W-:-:S13]  /*0090*/  ISETP.GE.AND P0, PT, R0, R5, PT ;  /* 0x000000050000720c */ /* 0x002fda0003f06270 */
[----:B------:R-:W-:Y:S05]  /*00a0*/  @P0 EXIT ;  /* 0x000000000000094d */ /* 0x000fea0003800000 */
[----:B------:R-:W0:Y:S01]  /*00b0*/  S2UR UR6, SR_CgaCtaId ;  /* 0x00000000000679c3 */ /* 0x000e220000008800 */
[C---:B------:R-:W-:Y:S01]  /*00c0*/  ISETP.GE.U32.AND P1, PT, R5.reuse, 0x30, PT ;  /* 0x000000300500780c */ /* 0x040fe20003f26070 */
[----:B------:R-:W-:Y:S01]  /*00d0*/  UMOV UR4, 0x400 ;  /* 0x0000040000047882 */ /* 0x000fe20000000000 */
[----:B------:R-:W-:Y:S01]  /*00e0*/  LEA.HI R8, R5, 0x1, RZ, 0x1c ;  /* 0x0000000105087811 */ /* 0x000fe200078fe0ff */
[----:B------:R-:W1:Y:S01]  /*00f0*/  LDCU.64 UR8, c[0x0][0x358] ;  /* 0x00006b00ff0877ac */ /* 0x000e620008000a00 */
[----:B------:R-:W-:Y:S02]  /*0100*/  HFMA2 R29, -RZ, RZ, 0, 0 ;  /* 0x00000000ff1d7431 */ /* 0x000fe400000001ff */
[----:B------:R-:W-:Y:S01]  /*0110*/  IMAD R21, R23, R5, R2 ;  /* 0x0000000517157224 */ /* 0x000fe200078e0202 */
[----:B------:R-:W-:Y:S02]  /*0120*/  LOP3.LUT P0, R6, R8, 0x3, RZ, 0xc0, !PT ;  /* 0x0000000308067812 */ /* 0x000fe4000780c0ff */
[----:B------:R-:W-:Y:S01]  /*0130*/  MOV R0, RZ ;  /* 0x000000ff00007202 */ /* 0x000fe20000000f00 */
[----:B0-----:R-:W-:-:S06]  /*0140*/  ULEA UR5, UR6, UR4, 0x18 ;  /* 0x0000000406057291 */ /* 0x001fcc000f8ec0ff */
[----:B------:R-:W-:Y:S01]  /*0150*/  LEA R7, R3, UR5, 0x6 ;  /* 0x0000000503077c11 */ /* 0x000fe2000f8e30ff */
[----:B-1----:R-:W-:Y:S06]  /*0160*/  @!P1 BRA `(.L_x_0) ;  /* 0x0000000c002c9947 */ /* 0x002fec0003800000 */
[C---:B------:R-:W-:Y:S01]  /*0170*/  IADD3 R0, PT, PT, R3.reuse, 0x30, RZ ;  /* 0x0000003003007810 */ /* 0x040fe20007ffe0ff */
[----:B------:R-:W-:Y:S01]  /*0180*/  UIADD3 UR5, UPT, UPT, UR4, 0x400, URZ ;  /* 0x0000040004057890 */ /* 0x000fe2000fffe0ff */
[C---:B------:R-:W-:Y:S01]  /*0190*/  IADD3 R9, PT, PT, R3.reuse, 0x20, RZ ;  /* 0x0000002003097810 */ /* 0x040fe20007ffe0ff */
[CCC-:B------:R-:W-:Y:S01]  /*01a0*/  IMAD R26, R3.reuse, R5.reuse, R2.reuse ;  /* 0x00000005031a7224 */ /* 0x1c0fe200078e0202 */
[----:B------:R-:W-:Y:S01]  /*01b0*/  IADD3 R10, PT, PT, R3, 0x10, RZ ;  /* 0x00000010030a7810 */ /* 0x000fe20007ffe0ff */
[-CC-:B------:R-:W-:Y:S01]  /*01c0*/  IMAD R0, R0, R5.reuse, R2.reuse ;  /* 0x0000000500007224 */ /* 0x180fe200078e0202 */
[----:B------:R-:W-:Y:S01]  /*01d0*/  ULEA UR5, UR6, UR5, 0x18 ;  /* 0x0000000506057291 */ /* 0x000fe2000f8ec0ff */
[-CC-:B------:R-:W-:Y:S01]  /*01e0*/  IMAD R9, R9, R5.reuse, R2.reuse ;  /* 0x0000000509097224 */ /* 0x180fe200078e0202 */
[C---:B------:R-:W-:Y:S01]  /*01f0*/  LEA R26, R11.reuse, R26, 0x4 ;  /* 0x0000001a0b1a7211 */ /* 0x040fe200078e20ff */
[----:B------:R-:W-:Y:S01]  /*0200*/  IMAD R10, R10, R5, R2 ;  /* 0x000000050a0a7224 */ /* 0x000fe200078e0202 */
[----:B------:R-:W-:-:S02]  /*0210*/  LEA R32, R11, R0, 0x4 ;  /* 0x000000000b207211 */ /* 0x000fc400078e20ff */
[----:B------:R-:W-:Y:S02]  /*0220*/  LOP3.LUT R0, R8, 0x1ffffffc, RZ, 0xc0, !PT ;  /* 0x1ffffffc08007812 */ /* 0x000fe400078ec0ff */
[----:B------:R-:W-:Y:S02]  /*0230*/  LEA R22, R2, UR5, 0x2 ;  /* 0x0000000502167c11 */ /* 0x000fe4000f8e10ff */
[C---:B------:R-:W-:Y:S02]  /*0240*/  LEA R30, R11.reuse, R9, 0x4 ;  /* 0x000000090b1e7211 */ /* 0x040fe400078e20ff */
[----:B------:R-:W-:Y:S02]  /*0250*/  LEA R28, R11, R10, 0x4 ;  /* 0x0000000a0b1c7211 */ /* 0x000fe400078e20ff */
[----:B------:R-:W-:Y:S02]  /*0260*/  MOV R27, R21 ;  /* 0x00000015001b7202 */ /* 0x000fe40000000f00 */
[----:B------:R-:W-:-:S02]  /*0270*/  MOV R29, RZ ;  /* 0x000000ff001d7202 */ /* 0x000fc40000000f00 */
[----:B------:R-:W-:Y:S02]  /*0280*/  LEA R24, R2, R7, 0x2 ;  /* 0x0000000702187211 */ /* 0x000fe400078e10ff */
[----:B------:R-:W-:Y:S02]  /*0290*/  IADD3 R25, PT, PT, -R0, RZ, RZ ;  /* 0x000000ff00197210 */ /* 0x000fe40007ffe1ff */
[----:B------:R-:W-:-:S07]  /*02a0*/  LEA R20, R3, R22, 0x6 ;  /* 0x0000001603147211 */ /* 0x000fce00078e30ff */
.L_x_1:
[----:B------:R-:W0:Y:S08]  /*02b0*/  LDC.64 R16, c[0x0][0x380] ;  /* 0x0000e000ff107b82 */ /* 0x000e300000000a00 */
[----:B------:R-:W1:Y:S01]  /*02c0*/  LDC.64 R18, c[0x0][0x388] ;  /* 0x0000e200ff127b82 */ /* 0x000e620000000a00 */
[----:B0-----:R-:W-:-:S05]  /*02d0*/  IMAD.WIDE R16, R27, 0x4, R16 ;  /* 0x000000041b107825 */ /* 0x001fca00078e0210 */
[----:B------:R-:W2:Y:S01]  /*02e0*/  LDG.E R11, desc[UR8][R16.64] ;  /* 0x00000008100b7981 */ /* 0x000ea2000c1e1900 */
[----:B-1----:R-:W-:-:S05]  /*02f0*/  IMAD.WIDE R8, R26, 0x4, R18 ;  /* 0x000000041a087825 */ /* 0x002fca00078e0212 */
[----:B------:R-:W3:Y:S04]  /*0300*/  LDG.E R33, desc[UR8][R8.64] ;  /* 0x0000000808217981 */ /* 0x000ee8000c1e1900 */
[----:B--2---:R-:W-:Y:S04]  /*0310*/  STS [R24], R11 ;  /* 0x0000000b18007388 */ /* 0x004fe80000000800 */
[----:B---3--:R-:W-:Y:S01]  /*0320*/  STS [R20], R33 ;  /* 0x0000002114007388 */ /* 0x008fe20000000800 */
[----:B------:R-:W-:Y:S06]  /*0330*/  BAR.SYNC.DEFER_BLOCKING 0x0 ;  /* 0x0000000000007b1d */ /* 0x000fec0000010000 */
[----:B------:R-:W-:Y:S04]  /*0340*/  LDS R10, [R22] ;  /* 0x00000000160a7984 */ /* 0x000fe80000000800 */
[----:B------:R-:W0:Y:S04]  /*0350*/  LDS.128 R12, [R7] ;  /* 0x00000000070c7984 */ /* 0x000e280000000c00 */
[----:B------:R-:W1:Y:S04]  /*0360*/  LDS R35, [R22+0x40] ;  /* 0x0000400016237984 */ /* 0x000e680000000800 */
[----:B------:R-:W2:Y:S04]  /*0370*/  LDS R31, [R22+0x80] ;  /* 0x00008000161f7984 */ /* 0x000ea80000000800 */
[----:B------:R-:W-:Y:S04]  /*0380*/  LDS R34, [R22+0x140] ;  /* 0x0001400016227984 */ /* 0x000fe80000000800 */
[----:B------:R-:W-:Y:S01]  /*0390*/  LDS R33, [R22+0x340] ;  /* 0x0003400016217984 */ /* 0x000fe20000000800 */
[----:B0-----:R-:W-:-:S03]  /*03a0*/  FFMA R10, R12, R10, R29 ;  /* 0x0000000a0c0a7223 */ /* 0x001fc6000000001d */
[----:B------:R-:W0:Y:S01]  /*03b0*/  LDS R12, [R22+0xc0] ;  /* 0x0000c000160c7984 */ /* 0x000e220000000800 */
[----:B-1----:R-:W-:-:S03]  /*03c0*/  FFMA R36, R35, R13, R10 ;  /* 0x0000000d23247223 */ /* 0x002fc6000000000a */
[----:B------:R-:W-:Y:S04]  /*03d0*/  LDS R13, [R22+0x100] ;  /* 0x00010000160d7984 */ /* 0x000fe80000000800 */
[----:B------:R-:W1:Y:S04]  /*03e0*/  LDS.128 R8, [R7+0x10] ;  /* 0x0000100007087984 */ /* 0x000e680000000c00 */
[----:B------:R-:W3:Y:S01]  /*03f0*/  LDS R29, [R22+0x180] ;  /* 0x00018000161d7984 */ /* 0x000ee20000000800 */
[----:B--2---:R-:W-:-:S03]  /*0400*/  FFMA R31, R31, R14, R36 ;  /* 0x0000000e1f1f7223 */ /* 0x004fc60000000024 */
[----:B------:R-:W-:Y:S01]  /*0410*/  LDS R36, [R22+0x3c0] ;  /* 0x0003c00016247984 */ /* 0x000fe20000000800 */
[----:B0-----:R-:W-:-:S03]  /*0420*/  FFMA R15, R12, R15, R31 ;  /* 0x0000000f0c0f7223 */ /* 0x001fc6000000001f */
[----:B------:R-:W-:Y:S01]  /*0430*/  LDS R31, [R22+0x240] ;  /* 0x00024000161f7984 */ /* 0x000fe20000000800 */
[----:B-1----:R-:W-:-:S03]  /*0440*/  FFMA R13, R8, R13, R15 ;  /* 0x0000000d080d7223 */ /* 0x002fc6000000000f */
[----:B------:R-:W0:Y:S01]  /*0450*/  LDS R8, [R22+0x1c0] ;  /* 0x0001c00016087984 */ /* 0x000e220000000800 */
[----:B------:R-:W-:-:S03]  /*0460*/  FFMA R34, R34, R9, R13 ;  /* 0x0000000922227223 */ /* 0x000fc6000000000d */
[----:B------:R-:W-:Y:S04]  /*0470*/  LDS R9, [R22+0x200] ;  /* 0x0002000016097984 */ /* 0x000fe80000000800 */
[----:B------:R-:W1:Y:S01]  /*0480*/  LDS.128 R12, [R7+0x20] ;  /* 0x00002000070c7984 */ /* 0x000e620000000c00 */
[----:B---3--:R-:W-:-:S03]  /*0490*/  FFMA R29, R29, R10, R34 ;  /* 0x0000000a1d1d7223 */ /* 0x008fc60000000022 */
[----:B------:R-:W2:Y:S04]  /*04a0*/  LDS R34, [R22+0x280] ;  /* 0x0002800016227984 */ /* 0x000ea80000000800 */
[----:B------:R-:W3:Y:S01]  /*04b0*/  LDS R10, [R22+0x2c0] ;  /* 0x0002c000160a7984 */ /* 0x000ee20000000800 */
[----:B0-----:R-:W-:-:S03]  /*04c0*/  FFMA R11, R8, R11, R29 ;  /* 0x0000000b080b7223 */ /* 0x001fc6000000001d */
[----:B------:R-:W-:Y:S01]  /*04d0*/  LDS R29, [R22+0x380] ;  /* 0x00038000161d7984 */ /* 0x000fe20000000800 */
[----:B-1----:R-:W-:-:S03]  /*04e0*/  FFMA R12, R12, R9, R11 ;  /* 0x000000090c0c7223 */ /* 0x002fc6000000000b */
[----:B------:R-:W-:Y:S01]  /*04f0*/  LDS R9, [R22+0x300] ;  /* 0x0003000016097984 */ /* 0x000fe20000000800 */
[----:B------:R-:W-:-:S04]  /*0500*/  FFMA R13, R31, R13, R12 ;  /* 0x0000000d1f0d7223 */ /* 0x000fc8000000000c */
[----:B--2---:R-:W-:-:S04]  /*0510*/  FFMA R13, R34, R14, R13 ;  /* 0x0000000e220d7223 */ /* 0x004fc8000000000d */
[----:B---3--:R-:W-:Y:S02]  /*0520*/  FFMA R11, R10, R15, R13 ;  /* 0x0000000f0a0b7223 */ /* 0x008fe4000000000d */
[----:B------:R-:W0:Y:S01]  /*0530*/  LDS.128 R12, [R7+0x30] ;  /* 0x00003000070c7984 */ /* 0x000e220000000c00 */
[----:B------:R-:W-:Y:S01]  /*0540*/  BAR.SYNC.DEFER_BLOCKING 0x0 ;  /* 0x0000000000007b1d */ /* 0x000fe20000010000 */
[----:B------:R-:W-:-:S05]  /*0550*/  IMAD.WIDE R34, R28, 0x4, R18 ;  /* 0x000000041c227825 */ /* 0x000fca00078e0212 */
[----:B------:R-:W2:Y:S04]  /*0560*/  LDG.E R37, desc[UR8][R16.64+0x40] ;  /* 0x0000400810257981 */ /* 0x000ea8000c1e1900 */
[----:B------:R-:W3:Y:S01]  /*0570*/  LDG.E R35, desc[UR8][R34.64] ;  /* 0x0000000822237981 */ /* 0x000ee2000c1e1900 */
[----:B0-----:R-:W-:-:S04]  /*0580*/  FFMA R12, R12, R9, R11 ;  /* 0x000000090c0c7223 */ /* 0x001fc8000000000b */
[----:B------:R-:W-:-:S04]  /*0590*/  FFMA R13, R33, R13, R12 ;  /* 0x0000000d210d7223 */ /* 0x000fc8000000000c */
[----:B------:R-:W-:-:S04]  /*05a0*/  FFMA R13, R29, R14, R13 ;  /* 0x0000000e1d0d7223 */ /* 0x000fc8000000000d */
[----:B------:R-:W-:Y:S01]  /*05b0*/  FFMA R13, R36, R15, R13 ;  /* 0x0000000f240d7223 */ /* 0x000fe2000000000d */
        /* <DEDUP_REMOVED lines=27> */
[----:B0-----:R-:W-:-:S04]  /*0770*/  FFMA R15, R12, R15, R31 ;  /* 0x0000000f0c0f7223 */ /* 0x001fc8000000001f */
[----:B-1----:R-:W-:-:S04]  /*0780*/  FFMA R8, R8, R13, R15 ;  /* 0x0000000d08087223 */ /* 0x002fc8000000000f */
[----:B------:R-:W-:Y:S02]  /*0790*/  FFMA R9, R29, R9, R8 ;  /* 0x000000091d097223 */ /* 0x000fe40000000008 */
[----:B------:R-:W-:Y:S02]  /*07a0*/  LDS R29, [R22+0x380] ;  /* 0x00038000161d7984 */ /* 0x000fe40000000800 */
[----:B--2---:R-:W-:Y:S02]  /*07b0*/  FFMA R13, R34, R10, R9 ;  /* 0x0000000a220d7223 */ /* 0x004fe40000000009 */
[----:B------:R-:W-:Y:S02]  /*07c0*/  LDS R9, [R22+0x300] ;  /* 0x0003000016097984 */ /* 0x000fe40000000800 */
        /* <DEDUP_REMOVED lines=10> */
[----:B------:R-:W-:Y:S01]  /*0870*/  IMAD.WIDE R18, R32, 0x4, R18 ;  /* 0x0000000420127825 */ /* 0x000fe200078e0212 */
        /* <DEDUP_REMOVED lines=16> */
[----:B------:R-:W2:Y:S01]  /*0980*/  LDS R29, [R22+0x180] ;  /* 0x00018000161d7984 */ /* 0x000ea20000000800 */
[----:B0-----:R-:W-:-:S03]  /*0990*/  FFMA R11, R31, R11, R10 ;  /* 0x0000000b1f0b7223 */ /* 0x001fc6000000000a */
[----:B------:R-:W-:Y:S01]  /*09a0*/  LDS R31, [R22+0x200] ;  /* 0x00020000161f7984 */ /* 0x000fe20000000800 */
[----:B-1----:R-:W-:-:S03]  /*09b0*/  FFMA R9, R12, R9, R11 ;  /* 0x000000090c097223 */ /* 0x002fc6000000000b */
[----:B------:R-:W0:Y:S01]  /*09c0*/  LDS R12, [R22+0x1c0] ;  /* 0x0001c000160c7984 */ /* 0x000e220000000800 */
[----:B---3--:R-:W-:-:S03]  /*09d0*/  FFMA R34, R8, R13, R9 ;  /* 0x0000000d08227223 */ /* 0x008fc60000000009 */
[----:B------:R-:W1:Y:S04]  /*09e0*/  LDS.128 R8, [R7+0x20] ;  /* 0x0000200007087984 */ /* 0x000e680000000c00 */
[----:B------:R-:W3:Y:S01]  /*09f0*/  LDS R13, [R22+0x280] ;  /* 0x00028000160d7984 */ /* 0x000ee20000000800 */
[----:B--2---:R-:W-:-:S03]  /*0a00*/  FFMA R29, R29, R14, R34 ;  /* 0x0000000e1d1d7223 */ /* 0x004fc60000000022 */
[----:B------:R-:W-:Y:S01]  /*0a10*/  LDS R34, [R22+0x3c0] ;  /* 0x0003c00016227984 */ /* 0x000fe20000000800 */
[----:B0-----:R-:W-:-:S04]  /*0a20*/  FFMA R15, R12, R15, R29 ;  /* 0x0000000f0c0f7223 */ /* 0x001fc8000000001d */
[----:B-1----:R-:W-:Y:S02]  /*0a30*/  FFMA R8, R8, R31, R15 ;  /* 0x0000001f08087223 */ /* 0x002fe4000000000f */
[----:B------:R-:W-:Y:S02]  /*0a40*/  LDS R31, [R22+0x380] ;  /* 0x00038000161f7984 */ /* 0x000fe40000000800 */
[----:B------:R-:W-:Y:S02]  /*0a50*/  FFMA R12, R33, R9, R8 ;  /* 0x00000009210c7223 */ /* 0x000fe40000000008 */
[----:B------:R-:W0:Y:S02]  /*0a60*/  LDS R8, [R22+0x2c0] ;  /* 0x0002c00016087984 */ /* 0x000e240000000800 */
[----:B---3--:R-:W-:Y:S02]  /*0a70*/  FFMA R9, R13, R10, R12 ;  /* 0x0000000a0d097223 */ /* 0x008fe4000000000c */
[----:B------:R-:W-:Y:S04]  /*0a80*/  LDS R33, [R22+0x300] ;  /* 0x0003000016217984 */ /* 0x000fe80000000800 */
[----:B------:R-:W1:Y:S01]  /*0a90*/  LDS.128 R12, [R7+0x30] ;  /* 0x00003000070c7984 */ /* 0x000e620000000c00 */
[----:B------:R-:W-:Y:S06]  /*0aa0*/  BAR.SYNC.DEFER_BLOCKING 0x0 ;  /* 0x0000000000007b1d */ /* 0x000fec0000010000 */
[----:B------:R0:W2:Y:S04]  /*0ab0*/  LDG.E R16, desc[UR8][R16.64+0xc0] ;  /* 0x0000c00810107981 */ /* 0x0000a8000c1e1900 */
[----:B------:R-:W3:Y:S01]  /*0ac0*/  LDG.E R19, desc[UR8][R18.64] ;  /* 0x0000000812137981 */ /* 0x000ee2000c1e1900 */
[----:B0-----:R-:W-:-:S04]  /*0ad0*/  FFMA R17, R8, R11, R9 ;  /* 0x0000000b08117223 */ /* 0x001fc80000000009 */
[----:B-1----:R-:W-:-:S04]  /*0ae0*/  FFMA R33, R12, R33, R17 ;  /* 0x000000210c217223 */ /* 0x002fc80000000011 */
[----:B------:R-:W-:-:S04]  /*0af0*/  FFMA R36, R36, R13, R33 ;  /* 0x0000000d24247223 */ /* 0x000fc80000000021 */
[----:B------:R-:W-:-:S04]  /*0b00*/  FFMA R31, R31, R14, R36 ;  /* 0x0000000e1f1f7223 */ /* 0x000fc80000000024 */
[----:B------:R-:W-:Y:S01]  /*0b10*/  FFMA R17, R34, R15, R31 ;  /* 0x0000000f22117223 */ /* 0x000fe2000000001f */
[----:B------:R-:W-:-:S04]  /*0b20*/  IADD3 R25, PT, PT, R25, 0x4, RZ ;  /* 0x0000000419197810 */ /* 0x000fc80007ffe0ff */
[----:B------:R-:W-:Y:S02]  /*0b30*/  ISETP.NE.AND P1, PT, R25, RZ, PT ;  /* 0x000000ff1900720c */ /* 0x000fe40003f25270 */
[----:B------:R-:W-:Y:S02]  /*0b40*/  IADD3 R27, PT, PT, R27, 0x40, RZ ;  /* 0x000000401b1b7810 */ /* 0x000fe40007ffe0ff */
[C---:B------:R-:W-:Y:S02]  /*0b50*/  LEA R32, R5.reuse, R32, 0x6 ;  /* 0x0000002005207211 */ /* 0x040fe400078e30ff */
[C---:B------:R-:W-:Y:S02]  /*0b60*/  LEA R30, R5.reuse, R30, 0x6 ;  /* 0x0000001e051e7211 */ /* 0x040fe400078e30ff */
[C---:B------:R-:W-:Y:S02]  /*0b70*/  LEA R28, R5.reuse, R28, 0x6 ;  /* 0x0000001c051c7211 */ /* 0x040fe400078e30ff */
[----:B------:R-:W-:Y:S01]  /*0b80*/  LEA R26, R5, R26, 0x6 ;  /* 0x0000001a051a7211 */ /* 0x000fe200078e30ff */
[----:B--2---:R-:W-:Y:S04]  /*0b90*/  STS [R24], R16 ;  /* 0x0000001018007388 */ /* 0x004fe80000000800 */
[----:B---3--:R-:W-:Y:S01]  /*0ba0*/  STS [R20], R19 ;  /* 0x0000001314007388 */ /* 0x008fe20000000800 */
[----:B------:R-:W-:Y:S06]  /*0bb0*/  BAR.SYNC.DEFER_BLOCKING 0x0 ;  /* 0x0000000000007b1d */ /* 0x000fec0000010000 */
[----:B------:R-:W-:Y:S04]  /*0bc0*/  LDS R29, [R22] ;  /* 0x00000000161d7984 */ /* 0x000fe80000000800 */
[----:B------:R-:W0:Y:S04]  /*0bd0*/  LDS.128 R8, [R7] ;  /* 0x0000000007087984 */ /* 0x000e280000000c00 */
[----:B------:R-:W1:Y:S04]  /*0be0*/  LDS R35, [R22+0x40] ;  /* 0x0000400016237984 */ /* 0x000e680000000800 */
[----:B------:R-:W2:Y:S04]  /*0bf0*/  LDS R37, [R22+0x80] ;  /* 0x0000800016257984 */ /* 0x000ea80000000800 */
[----:B------:R-:W3:Y:S04]  /*0c00*/  LDS R36, [R22+0xc0] ;  /* 0x0000c00016247984 */ /* 0x000ee80000000800 */
[----:B------:R-:W-:Y:S04]  /*0c10*/  LDS R31, [R22+0x100] ;  /* 0x00010000161f7984 */ /* 0x000fe80000000800 */
[----:B------:R-:W4:Y:S04]  /*0c20*/  LDS.128 R12, [R7+0x10] ;  /* 0x00001000070c7984 */ /* 0x000f280000000c00 */
[----:B------:R-:W5:Y:S04]  /*0c30*/  LDS R34, [R22+0x140] ;  /* 0x0001400016227984 */ /* 0x000f680000000800 */
[----:B------:R-:W5:Y:S01]  /*0c40*/  LDS R33, [R22+0x180] ;  /* 0x0001800016217984 */ /* 0x000f620000000800 */
[----:B0-----:R-:W-:-:S03]  /*0c50*/  FFMA R8, R8, R29, R17 ;  /* 0x0000001d08087223 */ /* 0x001fc60000000011 */
[----:B------:R-:W-:Y:S01]  /*0c60*/  LDS R29, [R22+0x200] ;  /* 0x00020000161d7984 */ /* 0x000fe20000000800 */
[----:B-1----:R-:W-:-:S03]  /*0c70*/  FFMA R16, R35, R9, R8 ;  /* 0x0000000923107223 */ /* 0x002fc60000000008 */
[----:B------:R-:W0:Y:S01]  /*0c80*/  LDS R8, [R22+0x1c0] ;  /* 0x0001c00016087984 */ /* 0x000e220000000800 */
[----:B--2---:R-:W-:-:S03]  /*0c90*/  FFMA R37, R37, R10, R16 ;  /* 0x0000000a25257223 */ /* 0x004fc60000000010 */
[----:B------:R-:W1:Y:S01]  /*0ca0*/  LDS.128 R16, [R7+0x20] ;  /* 0x0000200007107984 */ /* 0x000e620000000c00 */
[----:B---3--:R-:W-:-:S04]  /*0cb0*/  FFMA R11, R36, R11, R37 ;  /* 0x0000000b240b7223 */ /* 0x008fc80000000025 */
[----:B----4-:R-:W-:Y:S02]  /*0cc0*/  FFMA R11, R12, R31, R11 ;  /* 0x0000001f0c0b7223 */ /* 0x010fe4000000000b */
[----:B------:R-:W2:Y:S02]  /*0cd0*/  LDS R12, [R22+0x240] ;  /* 0x00024000160c7984 */ /* 0x000ea40000000800 */
[----:B-----5:R-:W-:Y:S02]  /*0ce0*/  FFMA R34, R34, R13, R11 ;  /* 0x0000000d22227223 */ /* 0x020fe4000000000b */
[----:B------:R-:W3:Y:S02]  /*0cf0*/  LDS R13, [R22+0x280] ;  /* 0x00028000160d7984 */ /* 0x000ee40000000800 */
[----:B------:R-:W-:Y:S02]  /*0d00*/  FFMA R33, R33, R14, R34 ;  /* 0x0000000e21217223 */ /* 0x000fe40000000022 */
[----:B------:R-:W4:Y:S04]  /*0d10*/  LDS R14, [R22+0x2c0] ;  /* 0x0002c000160e7984 */ /* 0x000f280000000800 */
[----:B------:R-:W-:Y:S01]  /*0d20*/  LDS R34, [R22+0x340] ;  /* 0x0003400016227984 */ /* 0x000fe20000000800 */
[----:B0-----:R-:W-:-:S03]  /*0d30*/  FFMA R33, R8, R15, R33 ;  /* 0x0000000f08217223 */ /* 0x001fc60000000021 */
[----:B------:R-:W-:Y:S04]  /*0d40*/  LDS R15, [R22+0x300] ;  /* 0x00030000160f7984 */ /* 0x000fe80000000800 */
[----:B------:R-:W0:Y:S01]  /*0d50*/  LDS.128 R8, [R7+0x30] ;  /* 0x0000300007087984 */ /* 0x000e220000000c00 */
[----:B-1----:R-:W-:-:S03]  /*0d60*/  FFMA R33, R16, R29, R33 ;  /* 0x0000001d10217223 */ /* 0x002fc60000000021 */
[----:B------:R-:W1:Y:S04]  /*0d70*/  LDS R29, [R22+0x380] ;  /* 0x00038000161d7984 */ /* 0x000e680000000800 */
[----:B------:R-:W5:Y:S01]  /*0d80*/  LDS R16, [R22+0x3c0] ;  /* 0x0003c00016107984 */ /* 0x000f620000000800 */
[----:B--2---:R-:W-:-:S04]  /*0d90*/  FFMA R12, R12, R17, R33 ;  /* 0x000000110c0c7223 */ /* 0x004fc80000000021 */
[----:B---3--:R-:W-:-:S04]  /*0da0*/  FFMA R13, R13, R18, R12 ;  /* 0x000000120d0d7223 */ /* 0x008fc8000000000c */
[----:B----4-:R-:W-:-:S04]  /*0db0*/  FFMA R13, R14, R19, R13 ;  /* 0x000000130e0d7223 */ /* 0x010fc8000000000d */
[----:B0-----:R-:W-:-:S04]  /*0dc0*/  FFMA R13, R8, R15, R13 ;  /* 0x0000000f080d7223 */ /* 0x001fc8000000000d */
[----:B------:R-:W-:-:S04]  /*0dd0*/  FFMA R34, R34, R9, R13 ;  /* 0x0000000922227223 */ /* 0x000fc8000000000d */
[----:B-1----:R-:W-:-:S04]  /*0de0*/  FFMA R29, R29, R10, R34 ;  /* 0x0000000a1d1d7223 */ /* 0x002fc80000000022 */
[----:B-----5:R-:W-:Y:S01]  /*0df0*/  FFMA R29, R16, R11, R29 ;  /* 0x0000000b101d7223 */ /* 0x020fe2000000001d */
[----:B------:R-:W-:Y:S06]  /*0e00*/  BAR.SYNC.DEFER_BLOCKING 0x0 ;  /* 0x0000000000007b1d */ /* 0x000fec0000010000 */
[----:B------:R-:W-:Y:S05]  /*0e10*/  @P1 BRA `(.L_x_1) ;  /* 0xfffffff400241947 */ /* 0x000fea000383ffff */
.L_x_0:
[----:B------:R-:W-:Y:S05]  /*0e20*/  @!P0 BRA `(.L_x_2) ;  /* 0x0000000800788947 */ /* 0x000fea0003800000 */
[----:B------:R-:W-:Y:S02]  /*0e30*/  ISETP.NE.AND P1, PT, R6, 0x1, PT ;  /* 0x000000010600780c */ /* 0x000fe40003f25270 */
[----:B------:R-:W-:-:S11]  /*0e40*/  LOP3.LUT P0, RZ, R5, 0x10, RZ, 0xc0, !PT ;  /* 0x0000001005ff7812 */ /* 0x000fd6000780c0ff */
[----:B------:R-:W-:Y:S05]  /*0e50*/  @!P1 BRA `(.L_x_3) ;  /* 0x0000000400909947 */ /* 0x000fea0003800000 */
[----:B------:R-:W0:Y:S01]  /*0e60*/  LDC.64 R24, c[0x0][0x380] ;  /* 0x0000e000ff187b82 */ /* 0x000e220000000a00 */
[C---:B------:R-:W-:Y:S02]  /*0e70*/  LEA R18, R0.reuse, R3, 0x4 ;  /* 0x0000000300127211 */ /* 0x040fe400078e20ff */
[----:B------:R-:W-:-:S03]  /*0e80*/  LEA R9, R0, R21, 0x4 ;  /* 0x0000001500097211 */ /* 0x000fc600078e20ff */
[----:B------:R-:W-:Y:S02]  /*0e90*/  IMAD R13, R18, R5, R4 ;  /* 0x00000005120d7224 */ /* 0x000fe400078e0204 */
[----:B------:R-:W1:Y:S01]  /*0ea0*/  LDC.64 R16, c[0x0][0x388] ;  /* 0x0000e200ff107b82 */ /* 0x000e620000000a00 */
[----:B0-----:R-:W-:-:S05]  /*0eb0*/  IMAD.WIDE R24, R9, 0x4, R24 ;  /* 0x0000000409187825 */ /* 0x001fca00078e0218 */
[----:B------:R-:W2:Y:S01]  /*0ec0*/  LDG.E R19, desc[UR8][R24.64] ;  /* 0x0000000818137981 */ /* 0x000ea2000c1e1900 */
[----:B-1----:R-:W-:-:S05]  /*0ed0*/  IMAD.WIDE R12, R13, 0x4, R16 ;  /* 0x000000040d0c7825 */ /* 0x002fca00078e0210 */
[----:B------:R-:W3:Y:S01]  /*0ee0*/  LDG.E R27, desc[UR8][R12.64] ;  /* 0x000000080c1b7981 */ /* 0x000ee2000c1e1900 */
[----:B------:R-:W-:-:S04]  /*0ef0*/  UIADD3 UR5, UPT, UPT, UR4, 0x400, URZ ;  /* 0x0000040004057890 */ /* 0x000fc8000fffe0ff */
[----:B------:R-:W-:Y:S01]  /*0f00*/  ULEA UR5, UR6, UR5, 0x18 ;  /* 0x0000000506057291 */ /* 0x000fe2000f8ec0ff */
[----:B------:R-:W-:-:S05]  /*0f10*/  LEA R28, R2, R7, 0x2 ;  /* 0x00000007021c7211 */ /* 0x000fca00078e10ff */
[----:B------:R-:W-:-:S04]  /*0f20*/  LEA R6, R2, UR5, 0x2 ;  /* 0x0000000502067c11 */ /* 0x000fc8000f8e10ff */
[----:B------:R-:W-:Y:S02]  /*0f30*/  LEA R30, R3, R6, 0x6 ;  /* 0x00000006031e7211 */ /* 0x000fe400078e30ff */
[----:B------:R-:W-:Y:S01]  /*0f40*/  IADD3 R18, PT, PT, R18, 0x10, RZ ;  /* 0x0000001012127810 */ /* 0x000fe20007ffe0ff */
        /* <DEDUP_REMOVED lines=11> */
[----:B------:R-:W5:Y:S04]  /*1000*/  LDS R19, [R6+0x180] ;  /* 0x0001800006137984 */ /* 0x000f680000000800 */
[----:B------:R-:W5:Y:S04]  /*1010*/  LDS R20, [R6+0x1c0] ;  /* 0x0001c00006147984 */ /* 0x000f680000000800 */
[----:B------:R-:W-:Y:S01]  /*1020*/  LDS R35, [R6+0x280] ;  /* 0x0002800006237984 */ /* 0x000fe20000000800 */
[----:B0-----:R-:W-:-:S03]  /*1030*/  FFMA R8, R8, R26, R29 ;  /* 0x0000001a08087223 */ /* 0x001fc6000000001d */
[----:B------:R-:W-:Y:S01]  /*1040*/  LDS R29, [R6+0x200] ;  /* 0x00020000061d7984 */ /* 0x000fe20000000800 */
[----:B-1----:R-:W-:-:S03]  /*1050*/  FFMA R9, R31, R9, R8 ;  /* 0x000000091f097223 */ /* 0x002fc60000000008 */
[----:B------:R-:W-:Y:S01]  /*1060*/  LDS R31, [R6+0x300] ;  /* 0x00030000061f7984 */ /* 0x000fe20000000800 */
[----:B--2---:R-:W-:-:S03]  /*1070*/  FFMA R10, R32, R10, R9 ;  /* 0x0000000a200a7223 */ /* 0x004fc60000000009 */
[----:B------:R-:W-:Y:S01]  /*1080*/  LDS R32, [R6+0x2c0] ;  /* 0x0002c00006207984 */ /* 0x000fe20000000800 */
[----:B---3--:R-:W-:-:S03]  /*1090*/  FFMA R11, R33, R11, R10 ;  /* 0x0000000b210b7223 */ /* 0x008fc6000000000a */
[----:B------:R-:W-:Y:S04]  /*10a0*/  LDS R33, [R6+0x380] ;  /* 0x0003800006217984 */ /* 0x000fe80000000800 */
[----:B------:R-:W-:Y:S01]  /*10b0*/  LDS R26, [R6+0x3c0] ;  /* 0x0003c000061a7984 */ /* 0x000fe20000000800 */
[----:B----4-:R-:W-:-:S03]  /*10c0*/  FFMA R11, R12, R34, R11 ;  /* 0x000000220c0b7223 */ /* 0x010fc6000000000b */
[----:B------:R-:W-:Y:S01]  /*10d0*/  LDS R34, [R6+0x240] ;  /* 0x0002400006227984 */ /* 0x000fe20000000800 */
[----:B-----5:R-:W-:Y:S01]  /*10e0*/  FFMA R22, R22, R13, R11 ;  /* 0x0000000d16167223 */ /* 0x020fe2000000000b */
[----:B------:R-:W-:Y:S02]  /*10f0*/  IMAD R13, R18, R5, R4 ;  /* 0x00000005120d7224 */ /* 0x000fe400078e0204 */
[----:B------:R-:W0:Y:S01]  /*1100*/  LDS.128 R8, [R7+0x20] ;  /* 0x0000200007087984 */ /* 0x000e220000000c00 */
[----:B------:R-:W-:Y:S01]  /*1110*/  FFMA R19, R19, R14, R22 ;  /* 0x0000000e13137223 */ /* 0x000fe20000000016 */
[----:B------:R-:W-:Y:S02]  /*1120*/  IMAD.WIDE R12, R13, 0x4, R16 ;  /* 0x000000040d0c7825 */ /* 0x000fe400078e0210 */
[----:B------:R-:W-:Y:S02]  /*1130*/  LDS R22, [R6+0x340] ;  /* 0x0003400006167984 */ /* 0x000fe40000000800 */
[----:B------:R-:W-:-:S02]  /*1140*/  FFMA R37, R20, R15, R19 ;  /* 0x0000000f14257223 */ /* 0x000fc40000000013 */
[----:B------:R-:W1:Y:S01]  /*1150*/  LDS.128 R16, [R7+0x30] ;  /* 0x0000300007107984 */ /* 0x000e620000000c00 */
[----:B------:R-:W-:Y:S06]  /*1160*/  BAR.SYNC.DEFER_BLOCKING 0x0 ;  /* 0x0000000000007b1d */ /* 0x000fec0000010000 */
[----:B------:R-:W2:Y:S04]  /*1170*/  LDG.E R25, desc[UR8][R24.64+0x40] ;  /* 0x0000400818197981 */ /* 0x000ea8000c1e1900 */
[----:B------:R-:W3:Y:S01]  /*1180*/  LDG.E R36, desc[UR8][R12.64] ;  /* 0x000000080c247981 */ /* 0x000ee2000c1e1900 */
[----:B0-----:R-:W-:-:S04]  /*1190*/  FFMA R37, R8, R29, R37 ;  /* 0x0000001d08257223 */ /* 0x001fc80000000025 */
[----:B------:R-:W-:-:S04]  /*11a0*/  FFMA R34, R34, R9, R37 ;  /* 0x0000000922227223 */ /* 0x000fc80000000025 */
[----:B------:R-:W-:-:S04]  /*11b0*/  FFMA R35, R35, R10, R34 ;  /* 0x0000000a23237223 */ /* 0x000fc80000000022 */
[----:B------:R-:W-:-:S04]  /*11c0*/  FFMA R35, R32, R11, R35 ;  /* 0x0000000b20237223 */ /* 0x000fc80000000023 */
[----:B-1----:R-:W-:-:S04]  /*11d0*/  FFMA R31, R16, R31, R35 ;  /* 0x0000001f101f7223 */ /* 0x002fc80000000023 */
[----:B------:R-:W-:-:S04]  /*11e0*/  FFMA R22, R22, R17, R31 ;  /* 0x0000001116167223 */ /* 0x000fc8000000001f */
[----:B------:R-:W-:-:S04]  /*11f0*/  FFMA R33, R33, R18, R22 ;  /* 0x0000001221217223 */ /* 0x000fc80000000016 */
[----:B------:R-:W-:Y:S01]  /*1200*/  FFMA R35, R26, R19, R33 ;  /* 0x000000131a237223 */ /* 0x000fe20000000021 */
        /* <DEDUP_REMOVED lines=14> */
[----:B------:R-:W-:Y:S04]  /*12f0*/  LDS R33, [R6+0x200] ;  /* 0x0002000006217984 */ /* 0x000fe80000000800 */
[----:B------:R-:W5:Y:S01]  /*1300*/  LDS.128 R16, [R7+0x20] ;  /* 0x0000200007107984 */ /* 0x000f620000000c00 */
[----:B0-----:R-:W-:-:S03]  /*1310*/  FFMA R27, R12, R27, R35 ;  /* 0x0000001b0c1b7223 */ /* 0x001fc60000000023 */
[----:B------:R-:W0:Y:S01]  /*1320*/  LDS R26, [R6+0x240] ;  /* 0x00024000061a7984 */ /* 0x000e220000000800 */
[----:B-1----:R-:W-:-:S03]  /*1330*/  FFMA R20, R20, R13, R27 ;  /* 0x0000000d14147223 */ /* 0x002fc6000000001b */
[----:B------:R-:W1:Y:S01]  /*1340*/  LDS R27, [R6+0x280] ;  /* 0x00028000061b7984 */ /* 0x000e620000000800 */
[----:B--2---:R-:W-:-:S03]  /*1350*/  FFMA R29, R29, R14, R20 ;  /* 0x0000000e1d1d7223 */ /* 0x004fc60000000014 */
[----:B------:R-:W2:Y:S01]  /*1360*/  LDS R20, [R6+0x2c0] ;  /* 0x0002c00006147984 */ /* 0x000ea20000000800 */
[----:B---3--:R-:W-:-:S03]  /*1370*/  FFMA R35, R24, R15, R29 ;  /* 0x0000000f18237223 */ /* 0x008fc6000000001d */
[----:B------:R-:W-:Y:S04]  /*1380*/  LDS R29, [R6+0x300] ;  /* 0x00030000061d7984 */ /* 0x000fe80000000800 */
[----:B------:R-:W3:Y:S01]  /*1390*/  LDS.128 R12, [R7+0x30] ;  /* 0x00003000070c7984 */ /* 0x000ee20000000c00 */
[----:B----4-:R-:W-:-:S03]  /*13a0*/  FFMA R35, R8, R25, R35 ;  /* 0x0000001908237223 */ /* 0x010fc60000000023 */
[----:B------:R-:W4:Y:S04]  /*13b0*/  LDS R24, [R6+0x340] ;  /* 0x0003400006187984 */ /* 0x000f280000000800 */
[----:B------:R-:W4:Y:S01]  /*13c0*/  LDS R25, [R6+0x380] ;  /* 0x0003800006197984 */ /* 0x000f220000000800 */
[----:B-----5:R-:W-:-:S03]  /*13d0*/  FFMA R28, R28, R9, R35 ;  /* 0x000000091c1c7223 */ /* 0x020fc60000000023 */
[----:B------:R-:W5:Y:S01]  /*13e0*/  LDS R8, [R6+0x3c0] ;  /* 0x0003c00006087984 */ /* 0x000f620000000800 */
[----:B------:R-:W-:-:S04]  /*13f0*/  FFMA R31, R31, R10, R28 ;  /* 0x0000000a1f1f7223 */ /* 0x000fc8000000001c */
[----:B------:R-:W-:-:S04]  /*1400*/  FFMA R11, R22, R11, R31 ;  /* 0x0000000b160b7223 */ /* 0x000fc8000000001f */
[----:B------:R-:W-:-:S04]  /*1410*/  FFMA R11, R16, R33, R11 ;  /* 0x00000021100b7223 */ /* 0x000fc8000000000b */
[----:B0-----:R-:W-:-:S04]  /*1420*/  FFMA R26, R26, R17, R11 ;  /* 0x000000111a1a7223 */ /* 0x001fc8000000000b */
[----:B-1----:R-:W-:-:S04]  /*1430*/  FFMA R27, R27, R18, R26 ;  /* 0x000000121b1b7223 */ /* 0x002fc8000000001a */
[----:B--2---:R-:W-:-:S04]  /*1440*/  FFMA R19, R20, R19, R27 ;  /* 0x0000001314137223 */ /* 0x004fc8000000001b */
[----:B---3--:R-:W-:-:S04]  /*1450*/  FFMA R19, R12, R29, R19 ;  /* 0x0000001d0c137223 */ /* 0x008fc80000000013 */
[----:B----4-:R-:W-:-:S04]  /*1460*/  FFMA R24, R24, R13, R19 ;  /* 0x0000000d18187223 */ /* 0x010fc80000000013 */
[----:B------:R-:W-:-:S04]  /*1470*/  FFMA R25, R25, R14, R24 ;  /* 0x0000000e19197223 */ /* 0x000fc80000000018 */
[----:B-----5:R-:W-:Y:S01]  /*1480*/  FFMA R29, R8, R15, R25 ;  /* 0x0000000f081d7223 */ /* 0x020fe20000000019 */
[----:B------:R-:W-:Y:S06]  /*1490*/  BAR.SYNC.DEFER_BLOCKING 0x0 ;  /* 0x0000000000007b1d */ /* 0x000fec0000010000 */
.L_x_3:
[----:B------:R-:W-:Y:S05]  /*14a0*/  @P0 BRA `(.L_x_2) ;  /* 0x0000000000d80947 */ /* 0x000fea0003800000 */
[----:B------:R-:W0:Y:S01]  /*14b0*/  LDC.64 R8, c[0x0][0x380] ;  /* 0x0000e000ff087b82 */ /* 0x000e220000000a00 */
[C---:B------:R-:W-:Y:S02]  /*14c0*/  LEA R6, R0.reuse, R3, 0x4 ;  /* 0x0000000300067211 */ /* 0x040fe400078e20ff */
[----:B------:R-:W-:-:S03]  /*14d0*/  LEA R21, R0, R21, 0x4 ;  /* 0x0000001500157211 */ /* 0x000fc600078e20ff */
[----:B------:R-:W-:Y:S02]  /*14e0*/  IMAD R11, R6, R5, R4 ;  /* 0x00000005060b7224 */ /* 0x000fe400078e0204 */
[----:B------:R-:W1:Y:S01]  /*14f0*/  LDC.64 R12, c[0x0][0x388] ;  /* 0x0000e200ff0c7b82 */ /* 0x000e620000000a00 */
[----:B0-----:R-:W-:-:S05]  /*1500*/  IMAD.WIDE R8, R21, 0x4, R8 ;  /* 0x0000000415087825 */ /* 0x001fca00078e0208 */
[----:B------:R-:W2:Y:S01]  /*1510*/  LDG.E R6, desc[UR8][R8.64] ;  /* 0x0000000808067981 */ /* 0x000ea2000c1e1900 */
[----:B-1----:R-:W-:-:S06]  /*1520*/  IMAD.WIDE R12, R11, 0x4, R12 ;  /* 0x000000040b0c7825 */ /* 0x002fcc00078e020c */
[----:B------:R-:W3:Y:S01]  /*1530*/  LDG.E R12, desc[UR8][R12.64] ;  /* 0x000000080c0c7981 */ /* 0x000ee2000c1e1900 */
[----:B------:R-:W-:-:S04]  /*1540*/  UIADD3 UR4, UPT, UPT, UR4, 0x400, URZ ;  /* 0x0000040004047890 */ /* 0x000fc8000fffe0ff */
[----:B------:R-:W-:Y:S01]  /*1550*/  ULEA UR4, UR6, UR4, 0x18 ;  /* 0x0000000406047291 */ /* 0x000fe2000f8ec0ff */
[----:B------:R-:W-:-:S05]  /*1560*/  LEA R15, R2, R7, 0x2 ;  /* 0x00000007020f7211 */ /* 0x000fca00078e10ff */
[----:B------:R-:W-:-:S04]  /*1570*/  LEA R0, R2, UR4, 0x2 ;  /* 0x0000000402007c11 */ /* 0x000fc8000f8e10ff */
        /* <DEDUP_REMOVED lines=26> */
[----:B------:R-:W4:Y:S01]  /*1720*/  LDS R10, [R0+0x340] ;  /* 0x00034000000a7984 */ /* 0x000f220000000800 */
[----:B-----5:R-:W-:-:S03]  /*1730*/  FFMA R2, R2, R17, R3 ;  /* 0x0000001102027223 */ /* 0x020fc60000000003 */
[----:B------:R-:W5:Y:S04]  /*1740*/  LDS R16, [R0+0x380] ;  /* 0x0003800000107984 */ /* 0x000f680000000800 */
        /* <DEDUP_REMOVED lines=9> */
[----:B-----5:R-:W-:-:S04]  /*17e0*/  FFMA R16, R16, R26, R9 ;  /* 0x0000001a10107223 */ /* 0x020fc80000000009 */
[----:B------:R-:W-:Y:S01]  /*17f0*/  FFMA R29, R3, R27, R16 ;  /* 0x0000001b031d7223 */ /* 0x000fe20000000010 */
[----:B------:R-:W-:Y:S06]  /*1800*/  BAR.SYNC.DEFER_BLOCKING 0x0 ;  /* 0x0000000000007b1d */ /* 0x000fec0000010000 */
.L_x_2:
[----:B------:R-:W0:Y:S01]  /*1810*/  LDC.64 R2, c[0x0][0x390] ;  /* 0x0000e400ff027b82 */ /* 0x000e220000000a00 */
[----:B------:R-:W-:-:S04]  /*1820*/  IMAD R5, R23, R5, R4 ;  /* 0x0000000517057224 */ /* 0x000fc800078e0204 */
[----:B0-----:R-:W-:-:S05]  /*1830*/  IMAD.WIDE.U32 R2, R5, 0x4, R2 ;  /* 0x0000000405027825 */ /* 0x001fca00078e0002 */
[----:B------:R-:W-:Y:S01]  /*1840*/  STG.E desc[UR8][R2.64], R29 ;  /* 0x0000001d02007986 */ /* 0x000fe2000c101908 */
[----:B------:R-:W-:Y:S05]  /*1850*/  EXIT ;  /* 0x000000000000794d */ /* 0x000fea0003800000 */
.L_x_4:
[----:B------:R-:W-:-:S00]  /*1860*/  BRA `(.L_x_4) ;  /* 0xfffffffc00fc7947 */ /* 0x000fc0000383ffff */
[----:B------:R-:W-:-:S00]  /*1870*/  NOP ;  /* 0x0000000000007918 */ /* 0x000fc00000000000 */
        /* <DEDUP_REMOVED lines=8> */
.L_x_5:


//--------------------- .nv.shared._Z20MatrixMulKernelTiledPfS_S_i --------------------------
	.section	.nv.shared._Z20MatrixMulKernelTiledPfS_S_i,"aw",@nobits
	.sectionflags	@""
	.align	4
.nv.shared._Z20MatrixMulKernelTiledPfS_S_i:
	.zero		3072


//--------------------- .nv.shared.reserved.0     --------------------------
	.section	.nv.shared.reserved.0,"aw",@nobits
	.weak		__nv_reservedSMEM_offset_0_alias
	.size		__nv_reservedSMEM_offset_0_alias, 0, 64
	.other		__nv_reservedSMEM_offset_0_alias,@"STO_CUDA_RESERVED_SHARED STV_DEFAULT"
__nv_reservedSMEM_offset_0_alias:
	.zero		0
	.zero		64


//--------------------- .nv.constant0._Z20MatrixMulKernelTiledPfS_S_i --------------------------
	.section	.nv.constant0._Z20MatrixMulKernelTiledPfS_S_i,"a",@progbits
	.sectionflags	@""
	.align	4
.nv.constant0._Z20MatrixMulKernelTiledPfS_S_i:
	.zero		924


//--------------------- SYMBOLS --------------------------

	.type		.nv.reservedSmem.offset0,@object
	.size		.nv.reservedSmem.offset0,0x4
	.type		.nv.reservedSmem.cap,@object
	.size		.nv.reservedSmem.cap,0x4
